//
// Generated by NVIDIA NVVM Compiler
//
// Compiler Build ID: CL-36424714
// Cuda compilation tools, release 13.0, V13.0.88
// Based on NVVM 20.0.0
//

.version 9.0
.target sm_100
.address_size 64

	// .globl	_Z10get_lengthPdS_ii

.visible .entry _Z10get_lengthPdS_ii(
	.param .u64 .ptr .align 1 _Z10get_lengthPdS_ii_param_0,
	.param .u64 .ptr .align 1 _Z10get_lengthPdS_ii_param_1,
	.param .u32 _Z10get_lengthPdS_ii_param_2,
	.param .u32 _Z10get_lengthPdS_ii_param_3
)
{
	.reg .pred 	%p<30>;
	.reg .b32 	%r<46>;
	.reg .b64 	%rd<40>;
	.reg .b64 	%fd<72>;

	ld.param.u64 	%rd3, [_Z10get_lengthPdS_ii_param_0];
	ld.param.u64 	%rd4, [_Z10get_lengthPdS_ii_param_1];
	ld.param.u32 	%r30, [_Z10get_lengthPdS_ii_param_2];
	ld.param.u32 	%r31, [_Z10get_lengthPdS_ii_param_3];
	cvta.to.global.u64 	%rd1, %rd3;
	cvta.to.global.u64 	%rd5, %rd4;
	mov.u32 	%r1, %tid.x;
	mul.wide.u32 	%rd6, %r1, 8;
	add.s64 	%rd2, %rd5, %rd6;
	mov.b64 	%rd7, 0;
	st.global.u64 	[%rd2], %rd7;
	setp.lt.s32 	%p1, %r31, 1;
	@%p1 bra 	$L__BB0_41;
	and.b32  	%r2, %r31, 7;
	setp.lt.u32 	%p2, %r31, 8;
	mov.b32 	%r43, 0;
	mov.f64 	%fd55, 0d0000000000000000;
	@%p2 bra 	$L__BB0_20;
	and.b32  	%r43, %r31, 2147483640;
	mov.b32 	%r41, 0;
	mov.f64 	%fd55, 0d0000000000000000;
$L__BB0_3:
	.pragma "nounroll";
	shl.b32 	%r34, %r41, 10;
	or.b32  	%r5, %r34, %r1;
	setp.ge.s32 	%p3, %r5, %r30;
	@%p3 bra 	$L__BB0_5;
	mul.wide.u32 	%rd8, %r5, 8;
	add.s64 	%rd9, %rd1, %rd8;
	ld.global.f64 	%fd35, [%rd9];
	fma.rn.f64 	%fd55, %fd35, %fd35, %fd55;
	st.global.f64 	[%rd2], %fd55;
$L__BB0_5:
	add.s32 	%r6, %r5, 1024;
	setp.ge.s32 	%p4, %r6, %r30;
	@%p4 bra 	$L__BB0_7;
	mul.wide.u32 	%rd10, %r6, 8;
	add.s64 	%rd11, %rd1, %rd10;
	ld.global.f64 	%fd36, [%rd11];
	fma.rn.f64 	%fd55, %fd36, %fd36, %fd55;
	st.global.f64 	[%rd2], %fd55;
$L__BB0_7:
	add.s32 	%r7, %r5, 2048;
	setp.ge.s32 	%p5, %r7, %r30;
	@%p5 bra 	$L__BB0_9;
	mul.wide.u32 	%rd12, %r7, 8;
	add.s64 	%rd13, %rd1, %rd12;
	ld.global.f64 	%fd37, [%rd13];
	fma.rn.f64 	%fd55, %fd37, %fd37, %fd55;
	st.global.f64 	[%rd2], %fd55;
$L__BB0_9:
	add.s32 	%r8, %r5, 3072;
	setp.ge.s32 	%p6, %r8, %r30;
	@%p6 bra 	$L__BB0_11;
	mul.wide.u32 	%rd14, %r8, 8;
	add.s64 	%rd15, %rd1, %rd14;
	ld.global.f64 	%fd38, [%rd15];
	fma.rn.f64 	%fd55, %fd38, %fd38, %fd55;
	st.global.f64 	[%rd2], %fd55;
$L__BB0_11:
	add.s32 	%r9, %r5, 4096;
	setp.ge.s32 	%p7, %r9, %r30;
	@%p7 bra 	$L__BB0_13;
	mul.wide.u32 	%rd16, %r9, 8;
	add.s64 	%rd17, %rd1, %rd16;
	ld.global.f64 	%fd39, [%rd17];
	fma.rn.f64 	%fd55, %fd39, %fd39, %fd55;
	st.global.f64 	[%rd2], %fd55;
$L__BB0_13:
	add.s32 	%r10, %r5, 5120;
	setp.ge.s32 	%p8, %r10, %r30;
	@%p8 bra 	$L__BB0_15;
	mul.wide.u32 	%rd18, %r10, 8;
	add.s64 	%rd19, %rd1, %rd18;
	ld.global.f64 	%fd40, [%rd19];
	fma.rn.f64 	%fd55, %fd40, %fd40, %fd55;
	st.global.f64 	[%rd2], %fd55;
$L__BB0_15:
	add.s32 	%r11, %r5, 6144;
	setp.ge.s32 	%p9, %r11, %r30;
	@%p9 bra 	$L__BB0_17;
	mul.wide.u32 	%rd20, %r11, 8;
	add.s64 	%rd21, %rd1, %rd20;
	ld.global.f64 	%fd41, [%rd21];
	fma.rn.f64 	%fd55, %fd41, %fd41, %fd55;
	st.global.f64 	[%rd2], %fd55;
$L__BB0_17:
	add.s32 	%r12, %r5, 7168;
	setp.ge.s32 	%p10, %r12, %r30;
	@%p10 bra 	$L__BB0_19;
	mul.wide.u32 	%rd22, %r12, 8;
	add.s64 	%rd23, %rd1, %rd22;
	ld.global.f64 	%fd42, [%rd23];
	fma.rn.f64 	%fd55, %fd42, %fd42, %fd55;
	st.global.f64 	[%rd2], %fd55;
$L__BB0_19:
	add.s32 	%r41, %r41, 8;
	setp.ne.s32 	%p11, %r41, %r43;
	@%p11 bra 	$L__BB0_3;
$L__BB0_20:
	setp.eq.s32 	%p12, %r2, 0;
	@%p12 bra 	$L__BB0_41;
	and.b32  	%r15, %r31, 3;
	setp.lt.u32 	%p13, %r2, 4;
	@%p13 bra 	$L__BB0_31;
	shl.b32 	%r35, %r43, 10;
	or.b32  	%r16, %r35, %r1;
	setp.ge.s32 	%p14, %r16, %r30;
	@%p14 bra 	$L__BB0_24;
	mul.wide.u32 	%rd24, %r16, 8;
	add.s64 	%rd25, %rd1, %rd24;
	ld.global.f64 	%fd43, [%rd25];
	fma.rn.f64 	%fd55, %fd43, %fd43, %fd55;
	st.global.f64 	[%rd2], %fd55;
$L__BB0_24:
	add.s32 	%r17, %r16, 1024;
	setp.ge.s32 	%p15, %r17, %r30;
	@%p15 bra 	$L__BB0_26;
	mul.wide.u32 	%rd26, %r17, 8;
	add.s64 	%rd27, %rd1, %rd26;
	ld.global.f64 	%fd44, [%rd27];
	fma.rn.f64 	%fd55, %fd44, %fd44, %fd55;
	st.global.f64 	[%rd2], %fd55;
$L__BB0_26:
	add.s32 	%r18, %r16, 2048;
	setp.ge.s32 	%p16, %r18, %r30;
	@%p16 bra 	$L__BB0_28;
	mul.wide.u32 	%rd28, %r18, 8;
	add.s64 	%rd29, %rd1, %rd28;
	ld.global.f64 	%fd45, [%rd29];
	fma.rn.f64 	%fd55, %fd45, %fd45, %fd55;
	st.global.f64 	[%rd2], %fd55;
$L__BB0_28:
	add.s32 	%r19, %r16, 3072;
	setp.ge.s32 	%p17, %r19, %r30;
	@%p17 bra 	$L__BB0_30;
	mul.wide.u32 	%rd30, %r19, 8;
	add.s64 	%rd31, %rd1, %rd30;
	ld.global.f64 	%fd46, [%rd31];
	fma.rn.f64 	%fd55, %fd46, %fd46, %fd55;
	st.global.f64 	[%rd2], %fd55;
$L__BB0_30:
	add.s32 	%r43, %r43, 4;
$L__BB0_31:
	setp.eq.s32 	%p18, %r15, 0;
	@%p18 bra 	$L__BB0_41;
	setp.eq.s32 	%p19, %r15, 1;
	@%p19 bra 	$L__BB0_38;
	shl.b32 	%r36, %r43, 10;
	or.b32  	%r22, %r36, %r1;
	setp.ge.s32 	%p20, %r22, %r30;
	@%p20 bra 	$L__BB0_35;
	mul.wide.u32 	%rd32, %r22, 8;
	add.s64 	%rd33, %rd1, %rd32;
	ld.global.f64 	%fd47, [%rd33];
	fma.rn.f64 	%fd55, %fd47, %fd47, %fd55;
	st.global.f64 	[%rd2], %fd55;
$L__BB0_35:
	add.s32 	%r23, %r22, 1024;
	setp.ge.s32 	%p21, %r23, %r30;
	@%p21 bra 	$L__BB0_37;
	mul.wide.u32 	%rd34, %r23, 8;
	add.s64 	%rd35, %rd1, %rd34;
	ld.global.f64 	%fd48, [%rd35];
	fma.rn.f64 	%fd55, %fd48, %fd48, %fd55;
	st.global.f64 	[%rd2], %fd55;
$L__BB0_37:
	add.s32 	%r43, %r43, 2;
$L__BB0_38:
	and.b32  	%r37, %r31, 1;
	setp.eq.b32 	%p22, %r37, 1;
	not.pred 	%p23, %p22;
	@%p23 bra 	$L__BB0_41;
	shl.b32 	%r38, %r43, 10;
	or.b32  	%r26, %r38, %r1;
	setp.ge.s32 	%p24, %r26, %r30;
	@%p24 bra 	$L__BB0_41;
	mul.wide.u32 	%rd36, %r26, 8;
	add.s64 	%rd37, %rd1, %rd36;
	ld.global.f64 	%fd49, [%rd37];
	fma.rn.f64 	%fd50, %fd49, %fd49, %fd55;
	st.global.f64 	[%rd2], %fd50;
$L__BB0_41:
	bar.sync 	0;
	mov.u32 	%r45, %ntid.x;
	setp.lt.u32 	%p25, %r45, 2;
	@%p25 bra 	$L__BB0_45;
$L__BB0_42:
	shr.u32 	%r29, %r45, 1;
	setp.ge.u32 	%p26, %r1, %r29;
	add.s32 	%r40, %r29, %r1;
	setp.ge.s32 	%p27, %r40, %r30;
	or.pred  	%p28, %p26, %p27;
	@%p28 bra 	$L__BB0_44;
	mul.wide.u32 	%rd38, %r29, 8;
	add.s64 	%rd39, %rd2, %rd38;
	ld.global.f64 	%fd51, [%rd39];
	ld.global.f64 	%fd52, [%rd2];
	add.f64 	%fd53, %fd51, %fd52;
	st.global.f64 	[%rd2], %fd53;
$L__BB0_44:
	bar.sync 	0;
	setp.gt.u32 	%p29, %r45, 3;
	mov.u32 	%r45, %r29;
	@%p29 bra 	$L__BB0_42;
$L__BB0_45:
	ret;

}


// ===== COMPILED SASS (sm_100) =====

	.target	sm_100

	.elftype	@"ET_EXEC"


//--------------------- .note.nv.tkinfo           --------------------------
	.section	.note.nv.tkinfo,"",@"SHT_NOTE"
	.sectionflags	@"SHF_NOTE_NV_TKINFO"
	.tkinfo
        /*0018*/ 	.word	0x00000002
        /*0030*/ 	.string	""
        /*0030*/ 	.string	"ptxas"
        /*0030*/ 	.string	"Cuda compilation tools, release 13.0, V13.0.88"
        /*0030*/ 	.string	"Build cuda_13.0.r13.0/compiler.36424714_0"
        /*0030*/ 	.string	"-arch sm_100 -m 64 "



//--------------------- .note.nv.cuinfo           --------------------------
	.section	.note.nv.cuinfo,"",@"SHT_NOTE"
	.sectionflags	@"SHF_NOTE_NV_CUINFO"
        /*0018*/ 	.short	0x0002
        /*001a*/ 	.short	0x0064
        /*001c*/ 	.short	0x0082
	.zero		2


//--------------------- .nv.info                  --------------------------
	.section	.nv.info,"",@"SHT_CUDA_INFO"
	.align	4


	//----- nvinfo : EIATTR_REGCOUNT
	.align		4
        /*0000*/ 	.byte	0x04, 0x2f
        /*0002*/ 	.short	(.L_1 - .L_0)
	.align		4
.L_0:
        /*0004*/ 	.word	index@(_Z10get_lengthPdS_ii)
        /*0008*/ 	.word	0x00000012


	//----- nvinfo : EIATTR_FRAME_SIZE
	.align		4
.L_1:
        /*000c*/ 	.byte	0x04, 0x11
        /*000e*/ 	.short	(.L_3 - .L_2)
	.align		4
.L_2:
        /*0010*/ 	.word	index@(_Z10get_lengthPdS_ii)
        /*0014*/ 	.word	0x00000000


	//----- nvinfo : EIATTR_MIN_STACK_SIZE
	.align		4
.L_3:
        /*0018*/ 	.byte	0x04, 0x12
        /*001a*/ 	.short	(.L_5 - .L_4)
	.align		4
.L_4:
        /*001c*/ 	.word	index@(_Z10get_lengthPdS_ii)
        /*0020*/ 	.word	0x00000000
.L_5:


//--------------------- .nv.compat                --------------------------
	.section	.nv.compat,"",@"SHT_CUDA_COMPAT_INFO"
	.align	4
        /*0000*/ 	.byte	0x02, 0x09, 0x00, 0x00, 0x02, 0x02, 0x01, 0x00, 0x02, 0x05, 0x05, 0x00, 0x03, 0x07, 0x01, 0x01
        /*0010*/ 	.byte	0x02, 0x03, 0x00, 0x00, 0x02, 0x06, 0x01, 0x00, 0x04, 0x0b, 0x08, 0x00, 0x01, 0x00, 0x00, 0x00
        /*0020*/ 	.byte	0x00, 0x00, 0x00, 0x00


//--------------------- .nv.info._Z10get_lengthPdS_ii --------------------------
	.section	.nv.info._Z10get_lengthPdS_ii,"",@"SHT_CUDA_INFO"
	.sectionflags	@""
	.align	4


	//----- nvinfo : EIATTR_CUDA_API_VERSION
	.align		4
        /*0000*/ 	.byte	0x04, 0x37
        /*0002*/ 	.short	(.L_7 - .L_6)
.L_6:
        /*0004*/ 	.word	0x00000082


	//----- nvinfo : EIATTR_KPARAM_INFO
	.align		4
.L_7:
        /*0008*/ 	.byte	0x04, 0x17
        /*000a*/ 	.short	(.L_9 - .L_8)
.L_8:
        /*000c*/ 	.word	0x00000000
        /*0010*/ 	.short	0x0003
        /*0012*/ 	.short	0x0014
        /*0014*/ 	.byte	0x00, 0xf0, 0x11, 0x00


	//----- nvinfo : EIATTR_KPARAM_INFO
	.align		4
.L_9:
        /*0018*/ 	.byte	0x04, 0x17
        /*001a*/ 	.short	(.L_11 - .L_10)
.L_10:
        /*001c*/ 	.word	0x00000000
        /*0020*/ 	.short	0x0002
        /*0022*/ 	.short	0x0010
        /*0024*/ 	.byte	0x00, 0xf0, 0x11, 0x00


	//----- nvinfo : EIATTR_KPARAM_INFO
	.align		4
.L_11:
        /*0028*/ 	.byte	0x04, 0x17
        /*002a*/ 	.short	(.L_13 - .L_12)
.L_12:
        /*002c*/ 	.word	0x00000000
        /*0030*/ 	.short	0x0001
        /*0032*/ 	.short	0x0008
        /*0034*/ 	.byte	0x00, 0xf5, 0x21, 0x00


	//----- nvinfo : EIATTR_KPARAM_INFO
	.align		4
.L_13:
        /*0038*/ 	.byte	0x04, 0x17
        /*003a*/ 	.short	(.L_15 - .L_14)
.L_14:
        /*003c*/ 	.word	0x00000000
        /*0040*/ 	.short	0x0000
        /*0042*/ 	.short	0x0000
        /*0044*/ 	.byte	0x00, 0xf5, 0x21, 0x00


	//----- nvinfo : EIATTR_SPARSE_MMA_MASK
	.align		4
.L_15:
        /*0048*/ 	.byte	0x03, 0x50
        /*004a*/ 	.short	0x0000


	//----- nvinfo : EIATTR_MAXREG_COUNT
	.align		4
        /*004c*/ 	.byte	0x03, 0x1b
        /*004e*/ 	.short	0x00ff


	//----- nvinfo : EIATTR_NUM_BARRIERS
	.align		4
        /*0050*/ 	.byte	0x02, 0x4c
        /*0052*/ 	.byte	0x01
	.zero		1


	//----- nvinfo : EIATTR_MERCURY_ISA_VERSION
	.align		4
        /*0054*/ 	.byte	0x03, 0x5f
        /*0056*/ 	.short	0x0101


	//----- nvinfo : EIATTR_VRC_CTA_INIT_COUNT
	.align		4
        /*0058*/ 	.byte	0x02, 0x4a
	.zero		1
	.zero		1


	//----- nvinfo : EIATTR_EXIT_INSTR_OFFSETS
	.align		4
        /*005c*/ 	.byte	0x04, 0x1c
        /*005e*/ 	.short	(.L_17 - .L_16)


	//   ....[0]....
.L_16:
        /*0060*/ 	.word	0x000009d0


	//   ....[1]....
        /*0064*/ 	.word	0x00000af0


	//----- nvinfo : EIATTR_CRS_STACK_SIZE
	.align		4
.L_17:
        /*0068*/ 	.byte	0x04, 0x1e
        /*006a*/ 	.short	(.L_19 - .L_18)
.L_18:
        /*006c*/ 	.word	0x00000000


	//----- nvinfo : EIATTR_CBANK_PARAM_SIZE
	.align		4
.L_19:
        /*0070*/ 	.byte	0x03, 0x19
        /*0072*/ 	.short	0x0018


	//----- nvinfo : EIATTR_PARAM_CBANK
	.align		4
        /*0074*/ 	.byte	0x04, 0x0a
        /*0076*/ 	.short	(.L_21 - .L_20)
	.align		4
.L_20:
        /*0078*/ 	.word	index@(.nv.constant0._Z10get_lengthPdS_ii)
        /*007c*/ 	.short	0x0380
        /*007e*/ 	.short	0x0018


	//----- nvinfo : EIATTR_SW_WAR
	.align		4
.L_21:
        /*0080*/ 	.byte	0x04, 0x36
        /*0082*/ 	.short	(.L_23 - .L_22)
.L_22:
        /*0084*/ 	.word	0x00000008
.L_23:


//--------------------- .nv.callgraph             --------------------------
	.section	.nv.callgraph,"",@"SHT_CUDA_CALLGRAPH"
	.align	4
	.sectionentsize	8
	.align		4
        /*0000*/ 	.word	0x00000000
	.align		4
        /*0004*/ 	.word	0xffffffff
	.align		4
        /*0008*/ 	.word	0x00000000
	.align		4
        /*000c*/ 	.word	0xfffffffe
	.align		4
        /*0010*/ 	.word	0x00000000
	.align		4
        /*0014*/ 	.word	0xfffffffd
	.align		4
        /*0018*/ 	.word	0x00000000
	.align		4
        /*001c*/ 	.word	0xfffffffc


//--------------------- .text._Z10get_lengthPdS_ii --------------------------
	.section	.text._Z10get_lengthPdS_ii,"ax",@progbits
	.align	128
        .global         _Z10get_lengthPdS_ii
        .type           _Z10get_lengthPdS_ii,@function
        .size           _Z10get_lengthPdS_ii,(.L_x_11 - _Z10get_lengthPdS_ii)
        .other          _Z10get_lengthPdS_ii,@"STO_CUDA_ENTRY STV_DEFAULT"
_Z10get_lengthPdS_ii:
.text._Z10get_lengthPdS_ii:
[----:B------:R-:W-:Y:S01]  /*0000*/  LDC R1, c[0x0][0x37c] ;  /* 0x0000df00ff017b82 */ /* 0x000fe20000000800 */
[----:B------:R-:W0:Y:S07]  /*0010*/  S2R R0, SR_TID.X ;  /* 0x0000000000007919 */ /* 0x000e2e0000002100 */
[----:B------:R-:W0:Y:S01]  /*0020*/  LDC.64 R2, c[0x0][0x388] ;  /* 0x0000e200ff027b82 */ /* 0x000e220000000a00 */
[----:B------:R-:W1:Y:S01]  /*0030*/  LDCU.64 UR8, c[0x0][0x358] ;  /* 0x00006b00ff0877ac */ /* 0x000e620008000a00 */
[----:B------:R-:W2:Y:S02]  /*0040*/  LDCU UR5, c[0x0][0x394] ;  /* 0x00007280ff0577ac */ /* 0x000ea40008000800 */
[----:B--2---:R-:W-:Y:S01]  /*0050*/  UISETP.GE.AND UP0, UPT, UR5, 0x1, UPT ;  /* 0x000000010500788c */ /* 0x004fe2000bf06270 */
[----:B0-----:R-:W-:-:S05]  /*0060*/  IMAD.WIDE.U32 R2, R0, 0x8, R2 ;  /* 0x0000000800027825 */ /* 0x001fca00078e0002 */
[----:B-1----:R0:W-:Y:S03]  /*0070*/  STG.E.64 desc[UR8][R2.64], RZ ;  /* 0x000000ff02007986 */ /* 0x0021e6000c101b08 */
[----:B------:R-:W-:Y:S05]  /*0080*/  BRA.U !UP0, `(.L_x_0) ;  /* 0x0000000908447547 */ /* 0x000fea000b800000 */
[----:B------:R-:W-:Y:S01]  /*0090*/  UISETP.GE.U32.AND UP1, UPT, UR5, 0x8, UPT ;  /* 0x000000080500788c */ /* 0x000fe2000bf26070 */
[----:B------:R-:W-:Y:S01]  /*00a0*/  CS2R R4, SRZ ;  /* 0x0000000000047805 */ /* 0x000fe2000001ff00 */
[----:B------:R-:W-:Y:S01]  /*00b0*/  ULOP3.LUT UR6, UR5, 0x7, URZ, 0xc0, !UPT ;  /* 0x0000000705067892 */ /* 0x000fe2000f8ec0ff */
[----:B------:R-:W-:-:S03]  /*00c0*/  UMOV UR4, URZ ;  /* 0x000000ff00047c82 */ /* 0x000fc60008000000 */
[----:B------:R-:W-:-:S03]  /*00d0*/  UISETP.NE.AND UP0, UPT, UR6, URZ, UPT ;  /* 0x000000ff0600728c */ /* 0x000fc6000bf05270 */
[----:B------:R-:W-:Y:S08]  /*00e0*/  BRA.U !UP1, `(.L_x_1) ;  /* 0x0000000509007547 */ /* 0x000ff0000b800000 */
[----:B------:R-:W-:Y:S01]  /*00f0*/  CS2R R4, SRZ ;  /* 0x0000000000047805 */ /* 0x000fe2000001ff00 */
[----:B------:R-:W-:Y:S01]  /*0100*/  ULOP3.LUT UR4, UR5, 0x7ffffff8, URZ, 0xc0, !UPT ;  /* 0x7ffffff805047892 */ /* 0x000fe2000f8ec0ff */
[----:B------:R-:W1:Y:S02]  /*0110*/  LDCU UR10, c[0x0][0x390] ;  /* 0x00007200ff0a77ac */ /* 0x000e640008000800 */
[----:B------:R-:W-:-:S09]  /*0120*/  UMOV UR5, URZ ;  /* 0x000000ff00057c82 */ /* 0x000fd20008000000 */
.L_x_2:
[----:B------:R-:W-:-:S06]  /*0130*/  USHF.L.U32 UR7, UR5, 0xa, URZ ;  /* 0x0000000a05077899 */ /* 0x000fcc00080006ff */
[----:B------:R-:W-:-:S04]  /*0140*/  LOP3.LUT R6, R0, UR7, RZ, 0xfc, !PT ;  /* 0x0000000700067c12 */ /* 0x000fc8000f8efcff */
[----:B-1----:R-:W-:-:S13]  /*0150*/  ISETP.GE.AND P1, PT, R6, UR10, PT ;  /* 0x0000000a06007c0c */ /* 0x002fda000bf26270 */
[----:B------:R-:W1:Y:S02]  /*0160*/  @!P1 LDC.64 R8, c[0x0][0x380] ;  /* 0x0000e000ff089b82 */ /* 0x000e640000000a00 */
[----:B-1----:R-:W-:-:S06]  /*0170*/  @!P1 IMAD.WIDE.U32 R8, R6, 0x8, R8 ;  /* 0x0000000806089825 */ /* 0x002fcc00078e0008 */
[----:B--2---:R-:W2:Y:S01]  /*0180*/  @!P1 LDG.E.64 R8, desc[UR8][R8.64] ;  /* 0x0000000808089981 */ /* 0x004ea2000c1e1b00 */
[----:B------:R-:W-:-:S05]  /*0190*/  VIADD R7, R6, 0x400 ;  /* 0x0000040006077836 */ /* 0x000fca0000000000 */
[----:B------:R-:W-:-:S13]  /*01a0*/  ISETP.GE.AND P0, PT, R7, UR10, PT ;  /* 0x0000000a07007c0c */ /* 0x000fda000bf06270 */
[----:B------:R-:W1:Y:S02]  /*01b0*/  @!P0 LDC.64 R10, c[0x0][0x380] ;  /* 0x0000e000ff0a8b82 */ /* 0x000e640000000a00 */
[----:B-1----:R-:W-:Y:S01]  /*01c0*/  @!P0 IMAD.WIDE.U32 R10, R7, 0x8, R10 ;  /* 0x00000008070a8825 */ /* 0x002fe200078e000a */
[----:B--2---:R-:W-:-:S07]  /*01d0*/  @!P1 DFMA R4, R8, R8, R4 ;  /* 0x000000080804922b */ /* 0x004fce0000000004 */
[----:B------:R1:W-:Y:S04]  /*01e0*/  @!P1 STG.E.64 desc[UR8][R2.64], R4 ;  /* 0x0000000402009986 */ /* 0x0003e8000c101b08 */
[----:B------:R-:W1:Y:S01]  /*01f0*/  @!P0 LDG.E.64 R10, desc[UR8][R10.64] ;  /* 0x000000080a0a8981 */ /* 0x000e62000c1e1b00 */
[----:B------:R-:W-:-:S05]  /*0200*/  VIADD R7, R6, 0x800 ;  /* 0x0000080006077836 */ /* 0x000fca0000000000 */
[----:B------:R-:W-:-:S13]  /*0210*/  ISETP.GE.AND P1, PT, R7, UR10, PT ;  /* 0x0000000a07007c0c */ /* 0x000fda000bf26270 */
[----:B------:R-:W2:Y:S02]  /*0220*/  @!P1 LDC.64 R12, c[0x0][0x380] ;  /* 0x0000e000ff0c9b82 */ /* 0x000ea40000000a00 */
[----:B--2---:R-:W-:Y:S01]  /*0230*/  @!P1 IMAD.WIDE.U32 R8, R7, 0x8, R12 ;  /* 0x0000000807089825 */ /* 0x004fe200078e000c */
[----:B-1----:R-:W-:-:S07]  /*0240*/  @!P0 DFMA R4, R10, R10, R4 ;  /* 0x0000000a0a04822b */ /* 0x002fce0000000004 */
        /* <DEDUP_REMOVED lines=16> */
[----:B------:R-:W-:-:S04]  /*0350*/  IADD3 R7, PT, PT, R6, 0x1400, RZ ;  /* 0x0000140006077810 */ /* 0x000fc80007ffe0ff */
        /* <DEDUP_REMOVED lines=20> */
[----:B------:R-:W-:-:S04]  /*04a0*/  UIADD3 UR5, UPT, UPT, UR5, 0x8, URZ ;  /* 0x0000000805057890 */ /* 0x000fc8000fffe0ff */
[----:B------:R-:W-:Y:S01]  /*04b0*/  UISETP.NE.AND UP1, UPT, UR5, UR4, UPT ;  /* 0x000000040500728c */ /* 0x000fe2000bf25270 */
[----:B-1----:R-:W-:-:S07]  /*04c0*/  @!P0 DFMA R4, R6, R6, R4 ;  /* 0x000000060604822b */ /* 0x002fce0000000004 */
[----:B------:R2:W-:Y:S01]  /*04d0*/  @!P0 STG.E.64 desc[UR8][R2.64], R4 ;  /* 0x0000000402008986 */ /* 0x0005e2000c101b08 */
[----:B------:R-:W-:Y:S05]  /*04e0*/  BRA.U UP1, `(.L_x_2) ;  /* 0xfffffffd01107547 */ /* 0x000fea000b83ffff */
.L_x_1:
[----:B------:R-:W-:Y:S05]  /*04f0*/  BRA.U !UP0, `(.L_x_0) ;  /* 0x0000000508287547 */ /* 0x000fea000b800000 */
[----:B------:R-:W1:Y:S01]  /*0500*/  LDCU UR7, c[0x0][0x394] ;  /* 0x00007280ff0777ac */ /* 0x000e620008000800 */
[----:B------:R-:W-:Y:S02]  /*0510*/  UISETP.GE.U32.AND UP0, UPT, UR6, 0x4, UPT ;  /* 0x000000040600788c */ /* 0x000fe4000bf06070 */
[----:B-1----:R-:W-:-:S07]  /*0520*/  ULOP3.LUT UR5, UR7, 0x3, URZ, 0xc0, !UPT ;  /* 0x0000000307057892 */ /* 0x002fce000f8ec0ff */
[----:B------:R-:W-:Y:S05]  /*0530*/  BRA.U !UP0, `(.L_x_3) ;  /* 0x0000000108887547 */ /* 0x000fea000b800000 */
[----:B------:R-:W1:Y:S01]  /*0540*/  LDCU UR10, c[0x0][0x390] ;  /* 0x00007200ff0a77ac */ /* 0x000e620008000800 */
[----:B------:R-:W-:-:S06]  /*0550*/  USHF.L.U32 UR6, UR4, 0xa, URZ ;  /* 0x0000000a04067899 */ /* 0x000fcc00080006ff */
[----:B------:R-:W-:-:S04]  /*0560*/  LOP3.LUT R13, R0, UR6, RZ, 0xfc, !PT ;  /* 0x00000006000d7c12 */ /* 0x000fc8000f8efcff */
[----:B-1----:R-:W-:-:S13]  /*0570*/  ISETP.GE.AND P1, PT, R13, UR10, PT ;  /* 0x0000000a0d007c0c */ /* 0x002fda000bf26270 */
[----:B------:R-:W1:Y:S02]  /*0580*/  @!P1 LDC.64 R6, c[0x0][0x380] ;  /* 0x0000e000ff069b82 */ /* 0x000e640000000a00 */
[----:B-1----:R-:W-:-:S06]  /*0590*/  @!P1 IMAD.WIDE.U32 R6, R13, 0x8, R6 ;  /* 0x000000080d069825 */ /* 0x002fcc00078e0006 */
[----:B------:R-:W2:Y:S01]  /*05a0*/  @!P1 LDG.E.64 R6, desc[UR8][R6.64] ;  /* 0x0000000806069981 */ /* 0x000ea2000c1e1b00 */
[----:B------:R-:W-:-:S05]  /*05b0*/  VIADD R11, R13, 0x400 ;  /* 0x000004000d0b7836 */ /* 0x000fca0000000000 */
[----:B------:R-:W-:-:S13]  /*05c0*/  ISETP.GE.AND P0, PT, R11, UR10, PT ;  /* 0x0000000a0b007c0c */ /* 0x000fda000bf06270 */
[----:B------:R-:W1:Y:S02]  /*05d0*/  @!P0 LDC.64 R8, c[0x0][0x380] ;  /* 0x0000e000ff088b82 */ /* 0x000e640000000a00 */
[----:B-1----:R-:W-:Y:S01]  /*05e0*/  @!P0 IMAD.WIDE.U32 R8, R11, 0x8, R8 ;  /* 0x000000080b088825 */ /* 0x002fe200078e0008 */
[----:B--2---:R-:W-:-:S07]  /*05f0*/  @!P1 DFMA R4, R6, R6, R4 ;  /* 0x000000060604922b */ /* 0x004fce0000000004 */
        /* <DEDUP_REMOVED lines=9> */
[----:B------:R-:W-:Y:S01]  /*0690*/  VIADD R13, R13, 0xc00 ;  /* 0x00000c000d0d7836 */ /* 0x000fe20000000000 */
[----:B------:R-:W-:Y:S01]  /*06a0*/  UIADD3 UR4, UPT, UPT, UR4, 0x4, URZ ;  /* 0x0000000404047890 */ /* 0x000fe2000fffe0ff */
[----:B------:R-:W-:Y:S03]  /*06b0*/  BSSY.RECONVERGENT B0, `(.L_x_3) ;  /* 0x000000a000007945 */ /* 0x000fe60003800200 */
[----:B------:R-:W-:Y:S01]  /*06c0*/  ISETP.GE.AND P0, PT, R13, UR10, PT ;  /* 0x0000000a0d007c0c */ /* 0x000fe2000bf06270 */
[----:B-1----:R-:W-:-:S07]  /*06d0*/  @!P1 DFMA R4, R6, R6, R4 ;  /* 0x000000060604922b */ /* 0x002fce0000000004 */
[----:B------:R1:W-:Y:S05]  /*06e0*/  @!P1 STG.E.64 desc[UR8][R2.64], R4 ;  /* 0x0000000402009986 */ /* 0x0003ea000c101b08 */
[----:B------:R-:W-:Y:S05]  /*06f0*/  @P0 BRA `(.L_x_4) ;  /* 0x0000000000140947 */ /* 0x000fea0003800000 */
[----:B------:R-:W2:Y:S02]  /*0700*/  LDC.64 R6, c[0x0][0x380] ;  /* 0x0000e000ff067b82 */ /* 0x000ea40000000a00 */
[----:B--2---:R-:W-:-:S06]  /*0710*/  IMAD.WIDE.U32 R6, R13, 0x8, R6 ;  /* 0x000000080d067825 */ /* 0x004fcc00078e0006 */
[----:B------:R-:W1:Y:S02]  /*0720*/  LDG.E.64 R6, desc[UR8][R6.64] ;  /* 0x0000000806067981 */ /* 0x000e64000c1e1b00 */
[----:B-1----:R-:W-:-:S07]  /*0730*/  DFMA R4, R6, R6, R4 ;  /* 0x000000060604722b */ /* 0x002fce0000000004 */
[----:B------:R2:W-:Y:S04]  /*0740*/  STG.E.64 desc[UR8][R2.64], R4 ;  /* 0x0000000402007986 */ /* 0x0005e8000c101b08 */
.L_x_4:
[----:B------:R-:W-:Y:S05]  /*0750*/  BSYNC.RECONVERGENT B0 ;  /* 0x0000000000007941 */ /* 0x000fea0003800200 */
.L_x_3:
[----:B------:R-:W-:-:S09]  /*0760*/  UISETP.NE.AND UP0, UPT, UR5, URZ, UPT ;  /* 0x000000ff0500728c */ /* 0x000fd2000bf05270 */
[----:B------:R-:W-:Y:S05]  /*0770*/  BRA.U !UP0, `(.L_x_0) ;  /* 0x0000000108887547 */ /* 0x000fea000b800000 */
[----:B------:R-:W-:Y:S02]  /*0780*/  UISETP.NE.AND UP0, UPT, UR5, 0x1, UPT ;  /* 0x000000010500788c */ /* 0x000fe4000bf05270 */
[----:B------:R-:W-:-:S04]  /*0790*/  ULOP3.LUT UR6, UR7, 0x1, URZ, 0xc0, !UPT ;  /* 0x0000000107067892 */ /* 0x000fc8000f8ec0ff */
[----:B------:R-:W-:-:S03]  /*07a0*/  UISETP.NE.U32.AND UP1, UPT, UR6, 0x1, UPT ;  /* 0x000000010600788c */ /* 0x000fc6000bf25070 */
[----:B------:R-:W-:Y:S08]  /*07b0*/  BRA.U !UP0, `(.L_x_5) ;  /* 0x0000000108447547 */ /* 0x000ff0000b800000 */
[----:B------:R-:W3:Y:S01]  /*07c0*/  LDCU UR10, c[0x0][0x390] ;  /* 0x00007200ff0a77ac */ /* 0x000ee20008000800 */
[----:B------:R-:W-:-:S06]  /*07d0*/  USHF.L.U32 UR6, UR4, 0xa, URZ ;  /* 0x0000000a04067899 */ /* 0x000fcc00080006ff */
[----:B------:R-:W-:-:S04]  /*07e0*/  LOP3.LUT R11, R0, UR6, RZ, 0xfc, !PT ;  /* 0x00000006000b7c12 */ /* 0x000fc8000f8efcff */
[----:B---3--:R-:W-:-:S13]  /*07f0*/  ISETP.GE.AND P0, PT, R11, UR10, PT ;  /* 0x0000000a0b007c0c */ /* 0x008fda000bf06270 */
[----:B------:R-:W3:Y:S02]  /*0800*/  @!P0 LDC.64 R6, c[0x0][0x380] ;  /* 0x0000e000ff068b82 */ /* 0x000ee40000000a00 */
[----:B---3--:R-:W-:-:S06]  /*0810*/  @!P0 IMAD.WIDE.U32 R6, R11, 0x8, R6 ;  /* 0x000000080b068825 */ /* 0x008fcc00078e0006 */
[----:B------:R-:W1:Y:S01]  /*0820*/  @!P0 LDG.E.64 R6, desc[UR8][R6.64] ;  /* 0x0000000806068981 */ /* 0x000e62000c1e1b00 */
[----:B------:R-:W-:-:S05]  /*0830*/  VIADD R11, R11, 0x400 ;  /* 0x000004000b0b7836 */ /* 0x000fca0000000000 */
[----:B------:R-:W-:-:S13]  /*0840*/  ISETP.GE.AND P1, PT, R11, UR10, PT ;  /* 0x0000000a0b007c0c */ /* 0x000fda000bf26270 */
[----:B------:R-:W3:Y:S02]  /*0850*/  @!P1 LDC.64 R8, c[0x0][0x380] ;  /* 0x0000e000ff089b82 */ /* 0x000ee40000000a00 */
[----:B---3--:R-:W-:Y:S01]  /*0860*/  @!P1 IMAD.WIDE.U32 R8, R11, 0x8, R8 ;  /* 0x000000080b089825 */ /* 0x008fe200078e0008 */
[----:B-12---:R-:W-:-:S07]  /*0870*/  @!P0 DFMA R4, R6, R6, R4 ;  /* 0x000000060604822b */ /* 0x006fce0000000004 */
[----:B------:R1:W-:Y:S04]  /*0880*/  @!P0 STG.E.64 desc[UR8][R2.64], R4 ;  /* 0x0000000402008986 */ /* 0x0003e8000c101b08 */
[----:B------:R-:W1:Y:S01]  /*0890*/  @!P1 LDG.E.64 R8, desc[UR8][R8.64] ;  /* 0x0000000808089981 */ /* 0x000e62000c1e1b00 */
[----:B------:R-:W-:Y:S01]  /*08a0*/  UIADD3 UR4, UPT, UPT, UR4, 0x2, URZ ;  /* 0x0000000204047890 */ /* 0x000fe2000fffe0ff */
[----:B-1----:R-:W-:-:S07]  /*08b0*/  @!P1 DFMA R4, R8, R8, R4 ;  /* 0x000000080804922b */ /* 0x002fce0000000004 */
[----:B------:R3:W-:Y:S04]  /*08c0*/  @!P1 STG.E.64 desc[UR8][R2.64], R4 ;  /* 0x0000000402009986 */ /* 0x0007e8000c101b08 */
.L_x_5:
[----:B------:R-:W-:Y:S05]  /*08d0*/  BRA.U UP1, `(.L_x_0) ;  /* 0x0000000101307547 */ /* 0x000fea000b800000 */
[----:B------:R-:W4:Y:S01]  /*08e0*/  LDCU UR10, c[0x0][0x390] ;  /* 0x00007200ff0a77ac */ /* 0x000f220008000800 */
[----:B------:R-:W-:Y:S01]  /*08f0*/  BSSY.RECONVERGENT B0, `(.L_x_0) ;  /* 0x000000a000007945 */ /* 0x000fe20003800200 */
[----:B------:R-:W-:-:S06]  /*0900*/  USHF.L.U32 UR6, UR4, 0xa, URZ ;  /* 0x0000000a04067899 */ /* 0x000fcc00080006ff */
[----:B------:R-:W-:-:S04]  /*0910*/  LOP3.LUT R9, R0, UR6, RZ, 0xfc, !PT ;  /* 0x0000000600097c12 */ /* 0x000fc8000f8efcff */
[----:B----4-:R-:W-:-:S13]  /*0920*/  ISETP.GE.AND P0, PT, R9, UR10, PT ;  /* 0x0000000a09007c0c */ /* 0x010fda000bf06270 */
[----:B------:R-:W-:Y:S05]  /*0930*/  @P0 BRA `(.L_x_6) ;  /* 0x0000000000140947 */ /* 0x000fea0003800000 */
[----:B------:R-:W4:Y:S02]  /*0940*/  LDC.64 R6, c[0x0][0x380] ;  /* 0x0000e000ff067b82 */ /* 0x000f240000000a00 */
[----:B----4-:R-:W-:-:S06]  /*0950*/  IMAD.WIDE.U32 R6, R9, 0x8, R6 ;  /* 0x0000000809067825 */ /* 0x010fcc00078e0006 */
[----:B------:R-:W1:Y:S02]  /*0960*/  LDG.E.64 R6, desc[UR8][R6.64] ;  /* 0x0000000806067981 */ /* 0x000e64000c1e1b00 */
[----:B-123--:R-:W-:-:S07]  /*0970*/  DFMA R4, R6, R6, R4 ;  /* 0x000000060604722b */ /* 0x00efce0000000004 */
[----:B------:R4:W-:Y:S04]  /*0980*/  STG.E.64 desc[UR8][R2.64], R4 ;  /* 0x0000000402007986 */ /* 0x0009e8000c101b08 */
.L_x_6:
[----:B------:R-:W-:Y:S05]  /*0990*/  BSYNC.RECONVERGENT B0 ;  /* 0x0000000000007941 */ /* 0x000fea0003800200 */
.L_x_0:
[----:B------:R-:W5:Y:S08]  /*09a0*/  LDC R8, c[0x0][0x360] ;  /* 0x0000d800ff087b82 */ /* 0x000f700000000800 */
[----:B------:R-:W-:Y:S01]  /*09b0*/  BAR.SYNC.DEFER_BLOCKING 0x0 ;  /* 0x0000000000007b1d */ /* 0x000fe20000010000 */
[----:B-----5:R-:W-:-:S13]  /*09c0*/  ISETP.GE.U32.AND P0, PT, R8, 0x2, PT ;  /* 0x000000020800780c */ /* 0x020fda0003f06070 */
[----:B------:R-:W-:Y:S05]  /*09d0*/  @!P0 EXIT ;  /* 0x000000000000894d */ /* 0x000fea0003800000 */
[----:B------:R-:W0:Y:S02]  /*09e0*/  LDCU UR4, c[0x0][0x390] ;  /* 0x00007200ff0477ac */ /* 0x000e240008000800 */
.L_x_9:
[----:B------:R-:W-:Y:S01]  /*09f0*/  SHF.R.U32.HI R9, RZ, 0x1, R8 ;  /* 0x00000001ff097819 */ /* 0x000fe20000011608 */
[----:B------:R-:W-:Y:S03]  /*0a00*/  BSSY.RECONVERGENT B0, `(.L_x_7) ;  /* 0x000000a000007945 */ /* 0x000fe60003800200 */
[----:B-1234-:R-:W-:-:S04]  /*0a10*/  IADD3 R4, PT, PT, R9, R0, RZ ;  /* 0x0000000009047210 */ /* 0x01efc80007ffe0ff */
[----:B0-----:R-:W-:-:S04]  /*0a20*/  ISETP.GE.AND P0, PT, R4, UR4, PT ;  /* 0x0000000404007c0c */ /* 0x001fc8000bf06270 */
[----:B------:R-:W-:-:S13]  /*0a30*/  ISETP.GE.U32.OR P0, PT, R0, R9, P0 ;  /* 0x000000090000720c */ /* 0x000fda0000706470 */
[----:B------:R-:W-:Y:S05]  /*0a40*/  @P0 BRA `(.L_x_8) ;  /* 0x0000000000140947 */ /* 0x000fea0003800000 */
[----:B------:R-:W-:Y:S01]  /*0a50*/  IMAD.WIDE.U32 R4, R9, 0x8, R2 ;  /* 0x0000000809047825 */ /* 0x000fe200078e0002 */
[----:B------:R-:W2:Y:S05]  /*0a60*/  LDG.E.64 R6, desc[UR8][R2.64] ;  /* 0x0000000802067981 */ /* 0x000eaa000c1e1b00 */
[----:B------:R-:W2:Y:S02]  /*0a70*/  LDG.E.64 R4, desc[UR8][R4.64] ;  /* 0x0000000804047981 */ /* 0x000ea4000c1e1b00 */
[----:B--2---:R-:W-:-:S07]  /*0a80*/  DADD R6, R4, R6 ;  /* 0x0000000004067229 */ /* 0x004fce0000000006 */
[----:B------:R0:W-:Y:S04]  /*0a90*/  STG.E.64 desc[UR8][R2.64], R6 ;  /* 0x0000000602007986 */ /* 0x0001e8000c101b08 */
.L_x_8:
[----:B------:R-:W-:Y:S05]  /*0aa0*/  BSYNC.RECONVERGENT B0 ;  /* 0x0000000000007941 */ /* 0x000fea0003800200 */
.L_x_7:
[----:B------:R-:W-:Y:S01]  /*0ab0*/  BAR.SYNC.DEFER_BLOCKING 0x0 ;  /* 0x0000000000007b1d */ /* 0x000fe20000010000 */
[----:B------:R-:W-:Y:S01]  /*0ac0*/  ISETP.GT.U32.AND P0, PT, R8, 0x3, PT ;  /* 0x000000030800780c */ /* 0x000fe20003f04070 */
[----:B------:R-:W-:-:S12]  /*0ad0*/  IMAD.MOV.U32 R8, RZ, RZ, R9 ;  /* 0x000000ffff087224 */ /* 0x000fd800078e0009 */
[----:B------:R-:W-:Y:S05]  /*0ae0*/  @P0 BRA `(.L_x_9) ;  /* 0xfffffffc00c00947 */ /* 0x000fea000383ffff */
[----:B------:R-:W-:Y:S05]  /*0af0*/  EXIT ;  /* 0x000000000000794d */ /* 0x000fea0003800000 */
.L_x_10:
[----:B------:R-:W-:-:S00]  /*0b00*/  BRA `(.L_x_10) ;  /* 0xfffffffc00fc7947 */ /* 0x000fc0000383ffff */
[----:B------:R-:W-:-:S00]  /*0b10*/  NOP ;  /* 0x0000000000007918 */ /* 0x000fc00000000000 */
        /* <DEDUP_REMOVED lines=14> */
.L_x_11:


//--------------------- .nv.shared.reserved.0     --------------------------
	.section	.nv.shared.reserved.0,"aw",@nobits
	.weak		__nv_reservedSMEM_offset_0_alias
	.size		__nv_reservedSMEM_offset_0_alias, 0, 64
	.other		__nv_reservedSMEM_offset_0_alias,@"STO_CUDA_RESERVED_SHARED STV_DEFAULT"
__nv_reservedSMEM_offset_0_alias:
	.zero		0
	.zero		64


//--------------------- .nv.constant0._Z10get_lengthPdS_ii --------------------------
	.section	.nv.constant0._Z10get_lengthPdS_ii,"a",@progbits
	.sectionflags	@""
	.align	4
.nv.constant0._Z10get_lengthPdS_ii:
	.zero		920


//--------------------- SYMBOLS --------------------------

	.type		.nv.reservedSmem.offset0,@object
	.size		.nv.reservedSmem.offset0,0x4
